//
// Generated by NVIDIA NVVM Compiler
//
// Compiler Build ID: CL-36424714
// Cuda compilation tools, release 13.0, V13.0.88
// Based on NVVM 20.0.0
//

.version 9.0
.target sm_100
.address_size 64

	// .globl	_Z10nativegemmPfS_S_iii

.visible .entry _Z10nativegemmPfS_S_iii(
	.param .u64 .ptr .align 1 _Z10nativegemmPfS_S_iii_param_0,
	.param .u64 .ptr .align 1 _Z10nativegemmPfS_S_iii_param_1,
	.param .u64 .ptr .align 1 _Z10nativegemmPfS_S_iii_param_2,
	.param .u32 _Z10nativegemmPfS_S_iii_param_3,
	.param .u32 _Z10nativegemmPfS_S_iii_param_4,
	.param .u32 _Z10nativegemmPfS_S_iii_param_5
)
{
	.reg .pred 	%p<21>;
	.reg .b32 	%r<99>;
	.reg .b32 	%f<67>;
	.reg .b64 	%rd<82>;

	ld.param.u64 	%rd11, [_Z10nativegemmPfS_S_iii_param_0];
	ld.param.u64 	%rd12, [_Z10nativegemmPfS_S_iii_param_1];
	ld.param.u64 	%rd13, [_Z10nativegemmPfS_S_iii_param_2];
	ld.param.u32 	%r55, [_Z10nativegemmPfS_S_iii_param_3];
	ld.param.u32 	%r53, [_Z10nativegemmPfS_S_iii_param_4];
	ld.param.u32 	%r54, [_Z10nativegemmPfS_S_iii_param_5];
	cvta.to.global.u64 	%rd1, %rd12;
	cvta.to.global.u64 	%rd2, %rd11;
	cvta.to.global.u64 	%rd3, %rd13;
	mov.u32 	%r1, %tid.x;
	setp.ge.s32 	%p1, %r1, %r55;
	setp.lt.s32 	%p2, %r54, 1;
	or.pred  	%p3, %p1, %p2;
	@%p3 bra 	$L__BB0_26;
	setp.lt.s32 	%p4, %r53, 1;
	mul.lo.s32 	%r2, %r53, %r1;
	mul.lo.s32 	%r3, %r54, %r1;
	@%p4 bra 	$L__BB0_15;
	and.b32  	%r4, %r53, 7;
	and.b32  	%r5, %r53, 3;
	and.b32  	%r6, %r53, 2147483640;
	and.b32  	%r7, %r53, 1;
	neg.s32 	%r8, %r6;
	shl.b32 	%r9, %r54, 3;
	mul.lo.s32 	%r10, %r54, 5;
	mul.lo.s32 	%r11, %r54, 6;
	mul.lo.s32 	%r12, %r54, 7;
	cvt.u64.u32 	%rd4, %r2;
	mov.b32 	%r83, 0;
	shl.b64 	%rd32, %rd4, 2;
	add.s64 	%rd33, %rd32, %rd2;
	add.s64 	%rd5, %rd33, 16;
	mul.wide.u32 	%rd49, %r9, 4;
$L__BB0_3:
	setp.lt.u32 	%p13, %r53, 8;
	mov.f32 	%f66, 0f00000000;
	mov.b32 	%r93, 0;
	@%p13 bra 	$L__BB0_6;
	add.s32 	%r90, %r54, %r83;
	shl.b32 	%r69, %r54, 1;
	add.s32 	%r89, %r69, %r83;
	mad.lo.s32 	%r88, %r54, 3, %r83;
	shl.b32 	%r70, %r54, 2;
	add.s32 	%r87, %r70, %r83;
	add.s32 	%r86, %r10, %r83;
	add.s32 	%r85, %r11, %r83;
	add.s32 	%r84, %r12, %r83;
	mul.wide.u32 	%rd34, %r83, 4;
	add.s64 	%rd81, %rd1, %rd34;
	mov.f32 	%f66, 0f00000000;
	mov.u64 	%rd80, %rd5;
	mov.u32 	%r91, %r8;
$L__BB0_5:
	.pragma "nounroll";
	ld.global.f32 	%f16, [%rd80+-16];
	ld.global.f32 	%f17, [%rd81];
	fma.rn.f32 	%f18, %f16, %f17, %f66;
	ld.global.f32 	%f19, [%rd80+-12];
	mul.wide.u32 	%rd35, %r90, 4;
	add.s64 	%rd36, %rd1, %rd35;
	ld.global.f32 	%f20, [%rd36];
	fma.rn.f32 	%f21, %f19, %f20, %f18;
	ld.global.f32 	%f22, [%rd80+-8];
	mul.wide.u32 	%rd37, %r89, 4;
	add.s64 	%rd38, %rd1, %rd37;
	ld.global.f32 	%f23, [%rd38];
	fma.rn.f32 	%f24, %f22, %f23, %f21;
	ld.global.f32 	%f25, [%rd80+-4];
	mul.wide.u32 	%rd39, %r88, 4;
	add.s64 	%rd40, %rd1, %rd39;
	ld.global.f32 	%f26, [%rd40];
	fma.rn.f32 	%f27, %f25, %f26, %f24;
	ld.global.f32 	%f28, [%rd80];
	mul.wide.u32 	%rd41, %r87, 4;
	add.s64 	%rd42, %rd1, %rd41;
	ld.global.f32 	%f29, [%rd42];
	fma.rn.f32 	%f30, %f28, %f29, %f27;
	ld.global.f32 	%f31, [%rd80+4];
	mul.wide.u32 	%rd43, %r86, 4;
	add.s64 	%rd44, %rd1, %rd43;
	ld.global.f32 	%f32, [%rd44];
	fma.rn.f32 	%f33, %f31, %f32, %f30;
	ld.global.f32 	%f34, [%rd80+8];
	mul.wide.u32 	%rd45, %r85, 4;
	add.s64 	%rd46, %rd1, %rd45;
	ld.global.f32 	%f35, [%rd46];
	fma.rn.f32 	%f36, %f34, %f35, %f33;
	ld.global.f32 	%f37, [%rd80+12];
	mul.wide.u32 	%rd47, %r84, 4;
	add.s64 	%rd48, %rd1, %rd47;
	ld.global.f32 	%f38, [%rd48];
	fma.rn.f32 	%f66, %f37, %f38, %f36;
	add.s32 	%r91, %r91, 8;
	add.s32 	%r90, %r90, %r9;
	add.s32 	%r89, %r89, %r9;
	add.s32 	%r88, %r88, %r9;
	add.s32 	%r87, %r87, %r9;
	add.s32 	%r86, %r86, %r9;
	add.s32 	%r85, %r85, %r9;
	add.s32 	%r84, %r84, %r9;
	add.s64 	%rd81, %rd81, %rd49;
	add.s64 	%rd80, %rd80, 32;
	setp.ne.s32 	%p14, %r91, 0;
	mov.u32 	%r93, %r6;
	@%p14 bra 	$L__BB0_5;
$L__BB0_6:
	setp.eq.s32 	%p15, %r4, 0;
	@%p15 bra 	$L__BB0_14;
	add.s32 	%r71, %r4, -1;
	setp.lt.u32 	%p16, %r71, 3;
	@%p16 bra 	$L__BB0_9;
	add.s32 	%r72, %r93, %r2;
	mul.wide.u32 	%rd50, %r72, 4;
	add.s64 	%rd51, %rd2, %rd50;
	ld.global.f32 	%f40, [%rd51];
	mad.lo.s32 	%r73, %r93, %r54, %r83;
	mul.wide.u32 	%rd52, %r73, 4;
	add.s64 	%rd53, %rd1, %rd52;
	ld.global.f32 	%f41, [%rd53];
	fma.rn.f32 	%f42, %f40, %f41, %f66;
	cvt.u64.u32 	%rd54, %r93;
	add.s64 	%rd55, %rd54, %rd4;
	shl.b64 	%rd56, %rd55, 2;
	add.s64 	%rd57, %rd2, %rd56;
	ld.global.f32 	%f43, [%rd57+4];
	add.s32 	%r74, %r73, %r54;
	mul.wide.u32 	%rd58, %r74, 4;
	add.s64 	%rd59, %rd1, %rd58;
	ld.global.f32 	%f44, [%rd59];
	fma.rn.f32 	%f45, %f43, %f44, %f42;
	ld.global.f32 	%f46, [%rd57+8];
	add.s32 	%r75, %r74, %r54;
	mul.wide.u32 	%rd60, %r75, 4;
	add.s64 	%rd61, %rd1, %rd60;
	ld.global.f32 	%f47, [%rd61];
	fma.rn.f32 	%f48, %f46, %f47, %f45;
	ld.global.f32 	%f49, [%rd57+12];
	add.s32 	%r76, %r75, %r54;
	mul.wide.u32 	%rd62, %r76, 4;
	add.s64 	%rd63, %rd1, %rd62;
	ld.global.f32 	%f50, [%rd63];
	fma.rn.f32 	%f66, %f49, %f50, %f48;
	add.s32 	%r93, %r93, 4;
$L__BB0_9:
	setp.eq.s32 	%p17, %r5, 0;
	@%p17 bra 	$L__BB0_14;
	setp.eq.s32 	%p18, %r5, 1;
	@%p18 bra 	$L__BB0_12;
	add.s32 	%r77, %r93, %r2;
	mul.wide.u32 	%rd64, %r77, 4;
	add.s64 	%rd65, %rd2, %rd64;
	ld.global.f32 	%f52, [%rd65];
	mad.lo.s32 	%r78, %r93, %r54, %r83;
	mul.wide.u32 	%rd66, %r78, 4;
	add.s64 	%rd67, %rd1, %rd66;
	ld.global.f32 	%f53, [%rd67];
	fma.rn.f32 	%f54, %f52, %f53, %f66;
	cvt.u64.u32 	%rd68, %r93;
	add.s64 	%rd69, %rd68, %rd4;
	shl.b64 	%rd70, %rd69, 2;
	add.s64 	%rd71, %rd2, %rd70;
	ld.global.f32 	%f55, [%rd71+4];
	add.s32 	%r79, %r78, %r54;
	mul.wide.u32 	%rd72, %r79, 4;
	add.s64 	%rd73, %rd1, %rd72;
	ld.global.f32 	%f56, [%rd73];
	fma.rn.f32 	%f66, %f55, %f56, %f54;
	add.s32 	%r93, %r93, 2;
$L__BB0_12:
	setp.eq.s32 	%p19, %r7, 0;
	@%p19 bra 	$L__BB0_14;
	add.s32 	%r80, %r93, %r2;
	mul.wide.u32 	%rd74, %r80, 4;
	add.s64 	%rd75, %rd2, %rd74;
	ld.global.f32 	%f57, [%rd75];
	mad.lo.s32 	%r81, %r93, %r54, %r83;
	mul.wide.u32 	%rd76, %r81, 4;
	add.s64 	%rd77, %rd1, %rd76;
	ld.global.f32 	%f58, [%rd77];
	fma.rn.f32 	%f66, %f57, %f58, %f66;
$L__BB0_14:
	add.s32 	%r82, %r83, %r3;
	mul.wide.u32 	%rd78, %r82, 4;
	add.s64 	%rd79, %rd3, %rd78;
	st.global.f32 	[%rd79], %f66;
	add.s32 	%r83, %r83, 1;
	setp.eq.s32 	%p20, %r83, %r54;
	@%p20 bra 	$L__BB0_26;
	bra.uni 	$L__BB0_3;
$L__BB0_15:
	and.b32  	%r43, %r54, 7;
	setp.lt.u32 	%p5, %r54, 8;
	mov.b32 	%r97, 0;
	@%p5 bra 	$L__BB0_18;
	and.b32  	%r97, %r54, 2147483640;
	mov.b32 	%r95, 0;
$L__BB0_17:
	.pragma "nounroll";
	add.s32 	%r58, %r95, %r3;
	mul.wide.u32 	%rd14, %r58, 4;
	add.s64 	%rd15, %rd3, %rd14;
	mov.b32 	%r59, 0;
	st.global.u32 	[%rd15], %r59;
	st.global.u32 	[%rd15+4], %r59;
	st.global.u32 	[%rd15+8], %r59;
	st.global.u32 	[%rd15+12], %r59;
	st.global.u32 	[%rd15+16], %r59;
	st.global.u32 	[%rd15+20], %r59;
	st.global.u32 	[%rd15+24], %r59;
	st.global.u32 	[%rd15+28], %r59;
	add.s32 	%r95, %r95, 8;
	setp.ne.s32 	%p6, %r95, %r97;
	@%p6 bra 	$L__BB0_17;
$L__BB0_18:
	setp.eq.s32 	%p7, %r43, 0;
	@%p7 bra 	$L__BB0_26;
	and.b32  	%r48, %r54, 3;
	setp.lt.u32 	%p8, %r43, 4;
	@%p8 bra 	$L__BB0_21;
	add.s32 	%r60, %r97, %r3;
	mul.wide.u32 	%rd16, %r60, 4;
	add.s64 	%rd17, %rd3, %rd16;
	mov.b32 	%r61, 0;
	st.global.u32 	[%rd17], %r61;
	cvt.u64.u32 	%rd18, %r3;
	cvt.u64.u32 	%rd19, %r97;
	add.s64 	%rd20, %rd19, %rd18;
	shl.b64 	%rd21, %rd20, 2;
	add.s64 	%rd22, %rd3, %rd21;
	st.global.u32 	[%rd22+4], %r61;
	st.global.u32 	[%rd22+8], %r61;
	st.global.u32 	[%rd22+12], %r61;
	add.s32 	%r97, %r97, 4;
$L__BB0_21:
	setp.eq.s32 	%p9, %r48, 0;
	@%p9 bra 	$L__BB0_26;
	setp.eq.s32 	%p10, %r48, 1;
	@%p10 bra 	$L__BB0_24;
	add.s32 	%r62, %r97, %r3;
	mul.wide.u32 	%rd23, %r62, 4;
	add.s64 	%rd24, %rd3, %rd23;
	mov.b32 	%r63, 0;
	st.global.u32 	[%rd24], %r63;
	cvt.u64.u32 	%rd25, %r3;
	cvt.u64.u32 	%rd26, %r97;
	add.s64 	%rd27, %rd26, %rd25;
	shl.b64 	%rd28, %rd27, 2;
	add.s64 	%rd29, %rd3, %rd28;
	st.global.u32 	[%rd29+4], %r63;
	add.s32 	%r97, %r97, 2;
$L__BB0_24:
	and.b32  	%r64, %r54, 1;
	setp.eq.b32 	%p11, %r64, 1;
	not.pred 	%p12, %p11;
	@%p12 bra 	$L__BB0_26;
	add.s32 	%r65, %r97, %r3;
	mul.wide.u32 	%rd30, %r65, 4;
	add.s64 	%rd31, %rd3, %rd30;
	mov.b32 	%r66, 0;
	st.global.u32 	[%rd31], %r66;
$L__BB0_26:
	ret;

}


// ===== COMPILED SASS (sm_100) =====

	.target	sm_100

	.elftype	@"ET_EXEC"


//--------------------- .note.nv.tkinfo           --------------------------
	.section	.note.nv.tkinfo,"",@"SHT_NOTE"
	.sectionflags	@"SHF_NOTE_NV_TKINFO"
	.tkinfo
        /*0018*/ 	.word	0x00000002
        /*0030*/ 	.string	""
        /*0030*/ 	.string	"ptxas"
        /*0030*/ 	.string	"Cuda compilation tools, release 13.0, V13.0.88"
        /*0030*/ 	.string	"Build cuda_13.0.r13.0/compiler.36424714_0"
        /*0030*/ 	.string	"-arch sm_100 -m 64 "



//--------------------- .note.nv.cuinfo           --------------------------
	.section	.note.nv.cuinfo,"",@"SHT_NOTE"
	.sectionflags	@"SHF_NOTE_NV_CUINFO"
        /*0018*/ 	.short	0x0002
        /*001a*/ 	.short	0x0064
        /*001c*/ 	.short	0x0082
	.zero		2


//--------------------- .nv.info                  --------------------------
	.section	.nv.info,"",@"SHT_CUDA_INFO"
	.align	4


	//----- nvinfo : EIATTR_REGCOUNT
	.align		4
        /*0000*/ 	.byte	0x04, 0x2f
        /*0002*/ 	.short	(.L_1 - .L_0)
	.align		4
.L_0:
        /*0004*/ 	.word	index@(_Z10nativegemmPfS_S_iii)
        /*0008*/ 	.word	0x00000020


	//----- nvinfo : EIATTR_FRAME_SIZE
	.align		4
.L_1:
        /*000c*/ 	.byte	0x04, 0x11
        /*000e*/ 	.short	(.L_3 - .L_2)
	.align		4
.L_2:
        /*0010*/ 	.word	index@(_Z10nativegemmPfS_S_iii)
        /*0014*/ 	.word	0x00000000


	//----- nvinfo : EIATTR_MIN_STACK_SIZE
	.align		4
.L_3:
        /*0018*/ 	.byte	0x04, 0x12
        /*001a*/ 	.short	(.L_5 - .L_4)
	.align		4
.L_4:
        /*001c*/ 	.word	index@(_Z10nativegemmPfS_S_iii)
        /*0020*/ 	.word	0x00000000
.L_5:


//--------------------- .nv.compat                --------------------------
	.section	.nv.compat,"",@"SHT_CUDA_COMPAT_INFO"
	.align	4
        /*0000*/ 	.byte	0x02, 0x09, 0x00, 0x00, 0x02, 0x02, 0x01, 0x00, 0x02, 0x05, 0x05, 0x00, 0x03, 0x07, 0x01, 0x01
        /*0010*/ 	.byte	0x02, 0x03, 0x00, 0x00, 0x02, 0x06, 0x01, 0x00, 0x04, 0x0b, 0x08, 0x00, 0x09, 0x00, 0x00, 0x00
        /*0020*/ 	.byte	0x00, 0x00, 0x00, 0x00


//--------------------- .nv.info._Z10nativegemmPfS_S_iii --------------------------
	.section	.nv.info._Z10nativegemmPfS_S_iii,"",@"SHT_CUDA_INFO"
	.sectionflags	@""
	.align	4


	//----- nvinfo : EIATTR_CUDA_API_VERSION
	.align		4
        /*0000*/ 	.byte	0x04, 0x37
        /*0002*/ 	.short	(.L_7 - .L_6)
.L_6:
        /*0004*/ 	.word	0x00000082


	//----- nvinfo : EIATTR_KPARAM_INFO
	.align		4
.L_7:
        /*0008*/ 	.byte	0x04, 0x17
        /*000a*/ 	.short	(.L_9 - .L_8)
.L_8:
        /*000c*/ 	.word	0x00000000
        /*0010*/ 	.short	0x0005
        /*0012*/ 	.short	0x0020
        /*0014*/ 	.byte	0x00, 0xf0, 0x11, 0x00


	//----- nvinfo : EIATTR_KPARAM_INFO
	.align		4
.L_9:
        /*0018*/ 	.byte	0x04, 0x17
        /*001a*/ 	.short	(.L_11 - .L_10)
.L_10:
        /*001c*/ 	.word	0x00000000
        /*0020*/ 	.short	0x0004
        /*0022*/ 	.short	0x001c
        /*0024*/ 	.byte	0x00, 0xf0, 0x11, 0x00


	//----- nvinfo : EIATTR_KPARAM_INFO
	.align		4
.L_11:
        /*0028*/ 	.byte	0x04, 0x17
        /*002a*/ 	.short	(.L_13 - .L_12)
.L_12:
        /*002c*/ 	.word	0x00000000
        /*0030*/ 	.short	0x0003
        /*0032*/ 	.short	0x0018
        /*0034*/ 	.byte	0x00, 0xf0, 0x11, 0x00


	//----- nvinfo : EIATTR_KPARAM_INFO
	.align		4
.L_13:
        /*0038*/ 	.byte	0x04, 0x17
        /*003a*/ 	.short	(.L_15 - .L_14)
.L_14:
        /*003c*/ 	.word	0x00000000
        /*0040*/ 	.short	0x0002
        /*0042*/ 	.short	0x0010
        /*0044*/ 	.byte	0x00, 0xf5, 0x21, 0x00


	//----- nvinfo : EIATTR_KPARAM_INFO
	.align		4
.L_15:
        /*0048*/ 	.byte	0x04, 0x17
        /*004a*/ 	.short	(.L_17 - .L_16)
.L_16:
        /*004c*/ 	.word	0x00000000
        /*0050*/ 	.short	0x0001
        /*0052*/ 	.short	0x0008
        /*0054*/ 	.byte	0x00, 0xf5, 0x21, 0x00


	//----- nvinfo : EIATTR_KPARAM_INFO
	.align		4
.L_17:
        /*0058*/ 	.byte	0x04, 0x17
        /*005a*/ 	.short	(.L_19 - .L_18)
.L_18:
        /*005c*/ 	.word	0x00000000
        /*0060*/ 	.short	0x0000
        /*0062*/ 	.short	0x0000
        /*0064*/ 	.byte	0x00, 0xf5, 0x21, 0x00


	//----- nvinfo : EIATTR_SPARSE_MMA_MASK
	.align		4
.L_19:
        /*0068*/ 	.byte	0x03, 0x50
        /*006a*/ 	.short	0x0000


	//----- nvinfo : EIATTR_MAXREG_COUNT
	.align		4
        /*006c*/ 	.byte	0x03, 0x1b
        /*006e*/ 	.short	0x00ff


	//----- nvinfo : EIATTR_MERCURY_ISA_VERSION
	.align		4
        /*0070*/ 	.byte	0x03, 0x5f
        /*0072*/ 	.short	0x0101


	//----- nvinfo : EIATTR_VRC_CTA_INIT_COUNT
	.align		4
        /*0074*/ 	.byte	0x02, 0x4a
	.zero		1
	.zero		1


	//----- nvinfo : EIATTR_EXIT_INSTR_OFFSETS
	.align		4
        /*0078*/ 	.byte	0x04, 0x1c
        /*007a*/ 	.short	(.L_21 - .L_20)


	//   ....[0]....
.L_20:
        /*007c*/ 	.word	0x00000060


	//   ....[1]....
        /*0080*/ 	.word	0x00000aa0


	//   ....[2]....
        /*0084*/ 	.word	0x00000c10


	//   ....[3]....
        /*0088*/ 	.word	0x00000d30


	//   ....[4]....
        /*008c*/ 	.word	0x00000e30


	//   ....[5]....
        /*0090*/ 	.word	0x00000e80


	//----- nvinfo : EIATTR_CBANK_PARAM_SIZE
	.align		4
.L_21:
        /*0094*/ 	.byte	0x03, 0x19
        /*0096*/ 	.short	0x0024


	//----- nvinfo : EIATTR_PARAM_CBANK
	.align		4
        /*0098*/ 	.byte	0x04, 0x0a
        /*009a*/ 	.short	(.L_23 - .L_22)
	.align		4
.L_22:
        /*009c*/ 	.word	index@(.nv.constant0._Z10nativegemmPfS_S_iii)
        /*00a0*/ 	.short	0x0380
        /*00a2*/ 	.short	0x0024


	//----- nvinfo : EIATTR_SW_WAR
	.align		4
.L_23:
        /*00a4*/ 	.byte	0x04, 0x36
        /*00a6*/ 	.short	(.L_25 - .L_24)
.L_24:
        /*00a8*/ 	.word	0x00000008
.L_25:


//--------------------- .nv.callgraph             --------------------------
	.section	.nv.callgraph,"",@"SHT_CUDA_CALLGRAPH"
	.align	4
	.sectionentsize	8
	.align		4
        /*0000*/ 	.word	0x00000000
	.align		4
        /*0004*/ 	.word	0xffffffff
	.align		4
        /*0008*/ 	.word	0x00000000
	.align		4
        /*000c*/ 	.word	0xfffffffe
	.align		4
        /*0010*/ 	.word	0x00000000
	.align		4
        /*0014*/ 	.word	0xfffffffd
	.align		4
        /*0018*/ 	.word	0x00000000
	.align		4
        /*001c*/ 	.word	0xfffffffc


//--------------------- .text._Z10nativegemmPfS_S_iii --------------------------
	.section	.text._Z10nativegemmPfS_S_iii,"ax",@progbits
	.align	128
        .global         _Z10nativegemmPfS_S_iii
        .type           _Z10nativegemmPfS_S_iii,@function
        .size           _Z10nativegemmPfS_S_iii,(.L_x_12 - _Z10nativegemmPfS_S_iii)
        .other          _Z10nativegemmPfS_S_iii,@"STO_CUDA_ENTRY STV_DEFAULT"
_Z10nativegemmPfS_S_iii:
.text._Z10nativegemmPfS_S_iii:
[----:B------:R-:W-:Y:S01]  /*0000*/  LDC R1, c[0x0][0x37c] ;  /* 0x0000df00ff017b82 */ /* 0x000fe20000000800 */
[----:B------:R-:W0:Y:S07]  /*0010*/  S2R R2, SR_TID.X ;  /* 0x0000000000027919 */ /* 0x000e2e0000002100 */
[----:B------:R-:W1:Y:S01]  /*0020*/  LDC R11, c[0x0][0x3a0] ;  /* 0x0000e800ff0b7b82 */ /* 0x000e620000000800 */
[----:B------:R-:W0:Y:S01]  /*0030*/  LDCU UR4, c[0x0][0x398] ;  /* 0x00007300ff0477ac */ /* 0x000e220008000800 */
[----:B-1----:R-:W-:-:S04]  /*0040*/  ISETP.GE.AND P0, PT, R11, 0x1, PT ;  /* 0x000000010b00780c */ /* 0x002fc80003f06270 */
[----:B0-----:R-:W-:-:S13]  /*0050*/  ISETP.GE.OR P0, PT, R2, UR4, !P0 ;  /* 0x0000000402007c0c */ /* 0x001fda000c706670 */
[----:B------:R-:W-:Y:S05]  /*0060*/  @P0 EXIT ;  /* 0x000000000000094d */ /* 0x000fea0003800000 */
[----:B------:R-:W0:Y:S01]  /*0070*/  LDCU UR5, c[0x0][0x39c] ;  /* 0x00007380ff0577ac */ /* 0x000e220008000800 */
[----:B------:R-:W-:Y:S01]  /*0080*/  IMAD R0, R2, R11, RZ ;  /* 0x0000000b02007224 */ /* 0x000fe200078e02ff */
[----:B------:R-:W1:Y:S01]  /*0090*/  LDCU.64 UR10, c[0x0][0x358] ;  /* 0x00006b00ff0a77ac */ /* 0x000e620008000a00 */
[----:B0-----:R-:W-:-:S09]  /*00a0*/  UISETP.GE.AND UP0, UPT, UR5, 0x1, UPT ;  /* 0x000000010500788c */ /* 0x001fd2000bf06270 */
[----:B-1----:R-:W-:Y:S05]  /*00b0*/  BRA.U !UP0, `(.L_x_0) ;  /* 0x0000000908807547 */ /* 0x002fea000b800000 */
[----:B------:R-:W0:Y:S01]  /*00c0*/  LDCU.64 UR12, c[0x0][0x380] ;  /* 0x00007000ff0c77ac */ /* 0x000e220008000a00 */
[----:B------:R-:W-:Y:S02]  /*00d0*/  IMAD R2, R2, UR5, RZ ;  /* 0x0000000502027c24 */ /* 0x000fe4000f8e02ff */
[----:B------:R-:W-:Y:S01]  /*00e0*/  HFMA2 R5, -RZ, RZ, 0, 0 ;  /* 0x00000000ff057431 */ /* 0x000fe200000001ff */
[----:B------:R-:W-:Y:S01]  /*00f0*/  SHF.L.U32 R4, R11, 0x3, RZ ;  /* 0x000000030b047819 */ /* 0x000fe200000006ff */
[----:B------:R-:W-:Y:S02]  /*0100*/  ULOP3.LUT UR6, UR5, 0x7ffffff8, URZ, 0xc0, !UPT ;  /* 0x7ffffff805067892 */ /* 0x000fe4000f8ec0ff */
[----:B------:R-:W-:Y:S02]  /*0110*/  ULOP3.LUT UR8, UR5, 0x7, URZ, 0xc0, !UPT ;  /* 0x0000000705087892 */ /* 0x000fe4000f8ec0ff */
[----:B------:R-:W-:Y:S02]  /*0120*/  ULOP3.LUT UR5, UR5, 0x3, URZ, 0xc0, !UPT ;  /* 0x0000000305057892 */ /* 0x000fe4000f8ec0ff */
[----:B------:R-:W-:Y:S01]  /*0130*/  UIADD3 UR7, UPT, UPT, -UR6, URZ, URZ ;  /* 0x000000ff06077290 */ /* 0x000fe2000fffe1ff */
[----:B0-----:R-:W-:-:S04]  /*0140*/  LEA R3, P0, R2, UR12, 0x2 ;  /* 0x0000000c02037c11 */ /* 0x001fc8000f8010ff */
[----:B------:R-:W-:Y:S02]  /*0150*/  IADD3 R3, P1, PT, R3, 0x10, RZ ;  /* 0x0000001003037810 */ /* 0x000fe40007f3e0ff */
[----:B------:R-:W-:-:S05]  /*0160*/  LEA.HI.X R6, R2, UR13, RZ, 0x2, P0 ;  /* 0x0000000d02067c11 */ /* 0x000fca00080f14ff */
[----:B------:R-:W-:-:S07]  /*0170*/  IMAD.X R6, RZ, RZ, R6, P1 ;  /* 0x000000ffff067224 */ /* 0x000fce00008e0606 */
.L_x_6:
[----:B0-----:R-:W0:Y:S01]  /*0180*/  LDCU UR12, c[0x0][0x39c] ;  /* 0x00007380ff0c77ac */ /* 0x001e220008000800 */
[----:B------:R-:W-:Y:S01]  /*0190*/  MOV R10, RZ ;  /* 0x000000ff000a7202 */ /* 0x000fe20000000f00 */
[----:B------:R-:W-:Y:S01]  /*01a0*/  UMOV UR4, URZ ;  /* 0x000000ff00047c82 */ /* 0x000fe20008000000 */
[----:B0-----:R-:W-:-:S09]  /*01b0*/  UISETP.GE.U32.AND UP0, UPT, UR12, 0x8, UPT ;  /* 0x000000080c00788c */ /* 0x001fd2000bf06070 */
[----:B------:R-:W-:Y:S05]  /*01c0*/  BRA.U !UP0, `(.L_x_1) ;  /* 0x0000000108f47547 */ /* 0x000fea000b800000 */
[----:B------:R-:W0:Y:S01]  /*01d0*/  LDC R8, c[0x0][0x3a0] ;  /* 0x0000e800ff087b82 */ /* 0x000e220000000800 */
[----:B------:R-:W-:Y:S01]  /*01e0*/  MOV R10, RZ ;  /* 0x000000ff000a7202 */ /* 0x000fe20000000f00 */
[----:B------:R-:W-:Y:S01]  /*01f0*/  IMAD.MOV.U32 R24, RZ, RZ, R3 ;  /* 0x000000ffff187224 */ /* 0x000fe200078e0003 */
[----:B------:R-:W-:Y:S01]  /*0200*/  MOV R26, R6 ;  /* 0x00000006001a7202 */ /* 0x000fe20000000f00 */
[----:B------:R-:W-:-:S04]  /*0210*/  UMOV UR4, UR7 ;  /* 0x0000000700047c82 */ /* 0x000fc80008000000 */
[----:B------:R-:W1:Y:S01]  /*0220*/  LDC.64 R12, c[0x0][0x388] ;  /* 0x0000e200ff0c7b82 */ /* 0x000e620000000a00 */
[----:B0-----:R-:W-:Y:S01]  /*0230*/  IADD3 R7, PT, PT, R5, R8, RZ ;  /* 0x0000000805077210 */ /* 0x001fe20007ffe0ff */
[C-C-:B------:R-:W-:Y:S01]  /*0240*/  IMAD R9, R8.reuse, 0x2, R5.reuse ;  /* 0x0000000208097824 */ /* 0x140fe200078e0205 */
[C---:B------:R-:W-:Y:S01]  /*0250*/  LEA R25, R8.reuse, R5, 0x2 ;  /* 0x0000000508197211 */ /* 0x040fe200078e10ff */
[C-C-:B------:R-:W-:Y:S02]  /*0260*/  IMAD R11, R8.reuse, 0x3, R5.reuse ;  /* 0x00000003080b7824 */ /* 0x140fe400078e0205 */
[C-C-:B------:R-:W-:Y:S02]  /*0270*/  IMAD R27, R8.reuse, 0x5, R5.reuse ;  /* 0x00000005081b7824 */ /* 0x140fe400078e0205 */
[C-C-:B------:R-:W-:Y:S02]  /*0280*/  IMAD R29, R8.reuse, 0x6, R5.reuse ;  /* 0x00000006081d7824 */ /* 0x140fe400078e0205 */
[----:B------:R-:W-:-:S02]  /*0290*/  IMAD R8, R8, 0x7, R5 ;  /* 0x0000000708087824 */ /* 0x000fc400078e0205 */
[----:B-1----:R-:W-:-:S07]  /*02a0*/  IMAD.WIDE.U32 R16, R5, 0x4, R12 ;  /* 0x0000000405107825 */ /* 0x002fce00078e000c */
.L_x_2:
[----:B------:R-:W-:Y:S01]  /*02b0*/  MOV R14, R24 ;  /* 0x00000018000e7202 */ /* 0x000fe20000000f00 */
[----:B------:R-:W-:Y:S01]  /*02c0*/  IMAD.MOV.U32 R15, RZ, RZ, R26 ;  /* 0x000000ffff0f7224 */ /* 0x000fe200078e001a */
[----:B------:R-:W2:Y:S01]  /*02d0*/  LDG.E R20, desc[UR10][R16.64] ;  /* 0x0000000a10147981 */ /* 0x000ea2000c1e1900 */
[----:B------:R-:W-:-:S03]  /*02e0*/  IMAD.WIDE.U32 R18, R7, 0x4, R12 ;  /* 0x0000000407127825 */ /* 0x000fc600078e000c */
[----:B------:R-:W2:Y:S04]  /*02f0*/  LDG.E R21, desc[UR10][R14.64+-0x10] ;  /* 0xfffff00a0e157981 */ /* 0x000ea8000c1e1900 */
[----:B------:R0:W3:Y:S04]  /*0300*/  LDG.E R22, desc[UR10][R18.64] ;  /* 0x0000000a12167981 */ /* 0x0000e8000c1e1900 */
[----:B------:R-:W3:Y:S04]  /*0310*/  LDG.E R23, desc[UR10][R14.64+-0xc] ;  /* 0xfffff40a0e177981 */ /* 0x000ee8000c1e1900 */
[----:B------:R-:W4:Y:S01]  /*0320*/  LDG.E R26, desc[UR10][R14.64+-0x8] ;  /* 0xfffff80a0e1a7981 */ /* 0x000f22000c1e1900 */
[----:B0-----:R-:W-:-:S03]  /*0330*/  IMAD.WIDE.U32 R18, R9, 0x4, R12 ;  /* 0x0000000409127825 */ /* 0x001fc600078e000c */
[----:B------:R-:W5:Y:S04]  /*0340*/  LDG.E R28, desc[UR10][R14.64] ;  /* 0x0000000a0e1c7981 */ /* 0x000f68000c1e1900 */
[----:B------:R-:W4:Y:S01]  /*0350*/  LDG.E R24, desc[UR10][R18.64] ;  /* 0x0000000a12187981 */ /* 0x000f22000c1e1900 */
[----:B--2---:R-:W-:Y:S01]  /*0360*/  FFMA R10, R21, R20, R10 ;  /* 0x00000014150a7223 */ /* 0x004fe2000000000a */
[----:B------:R-:W-:-:S06]  /*0370*/  IMAD.WIDE.U32 R20, R11, 0x4, R12 ;  /* 0x000000040b147825 */ /* 0x000fcc00078e000c */
[----:B------:R-:W2:Y:S01]  /*0380*/  LDG.E R20, desc[UR10][R20.64] ;  /* 0x0000000a14147981 */ /* 0x000ea2000c1e1900 */
[----:B---3--:R-:W-:Y:S01]  /*0390*/  FFMA R10, R23, R22, R10 ;  /* 0x00000016170a7223 */ /* 0x008fe2000000000a */
[----:B------:R-:W-:-:S05]  /*03a0*/  IMAD.WIDE.U32 R22, R25, 0x4, R12 ;  /* 0x0000000419167825 */ /* 0x000fca00078e000c */
[----:B------:R0:W5:Y:S04]  /*03b0*/  LDG.E R19, desc[UR10][R22.64] ;  /* 0x0000000a16137981 */ /* 0x000168000c1e1900 */
[----:B------:R-:W2:Y:S01]  /*03c0*/  LDG.E R21, desc[UR10][R14.64+-0x4] ;  /* 0xfffffc0a0e157981 */ /* 0x000ea2000c1e1900 */
[----:B----4-:R-:W-:-:S03]  /*03d0*/  FFMA R10, R26, R24, R10 ;  /* 0x000000181a0a7223 */ /* 0x010fc6000000000a */
[----:B------:R-:W3:Y:S01]  /*03e0*/  LDG.E R24, desc[UR10][R14.64+0x4] ;  /* 0x0000040a0e187981 */ /* 0x000ee2000c1e1900 */
[----:B0-----:R-:W-:-:S05]  /*03f0*/  IMAD.WIDE.U32 R22, R27, 0x4, R12 ;  /* 0x000000041b167825 */ /* 0x001fca00078e000c */
[----:B------:R-:W3:Y:S01]  /*0400*/  LDG.E R26, desc[UR10][R22.64] ;  /* 0x0000000a161a7981 */ /* 0x000ee2000c1e1900 */
[----:B--2---:R-:W-:-:S04]  /*0410*/  FFMA R10, R21, R20, R10 ;  /* 0x00000014150a7223 */ /* 0x004fc8000000000a */
[----:B-----5:R-:W-:Y:S01]  /*0420*/  FFMA R10, R28, R19, R10 ;  /* 0x000000131c0a7223 */ /* 0x020fe2000000000a */
[--C-:B------:R-:W-:Y:S01]  /*0430*/  IMAD.WIDE.U32 R18, R29, 0x4, R12.reuse ;  /* 0x000000041d127825 */ /* 0x100fe200078e000c */
[----:B------:R-:W2:Y:S03]  /*0440*/  LDG.E R28, desc[UR10][R14.64+0x8] ;  /* 0x0000080a0e1c7981 */ /* 0x000ea6000c1e1900 */
[----:B------:R-:W-:Y:S02]  /*0450*/  IMAD.WIDE.U32 R20, R8, 0x4, R12 ;  /* 0x0000000408147825 */ /* 0x000fe400078e000c */
[----:B------:R-:W2:Y:S04]  /*0460*/  LDG.E R18, desc[UR10][R18.64] ;  /* 0x0000000a12127981 */ /* 0x000ea8000c1e1900 */
[----:B------:R-:W4:Y:S04]  /*0470*/  LDG.E R20, desc[UR10][R20.64] ;  /* 0x0000000a14147981 */ /* 0x000f28000c1e1900 */
[----:B------:R-:W4:Y:S01]  /*0480*/  LDG.E R19, desc[UR10][R14.64+0xc] ;  /* 0x00000c0a0e137981 */ /* 0x000f22000c1e1900 */
[----:B------:R-:W-:Y:S01]  /*0490*/  UIADD3 UR4, UPT, UPT, UR4, 0x8, URZ ;  /* 0x0000000804047890 */ /* 0x000fe2000fffe0ff */
[----:B---3--:R-:W-:-:S03]  /*04a0*/  FFMA R10, R24, R26, R10 ;  /* 0x0000001a180a7223 */ /* 0x008fc6000000000a */
[----:B------:R-:W-:Y:S01]  /*04b0*/  UISETP.NE.AND UP0, UPT, UR4, URZ, UPT ;  /* 0x000000ff0400728c */ /* 0x000fe2000bf05270 */
[----:B------:R-:W-:Y:S01]  /*04c0*/  IADD3 R24, P0, PT, R14, 0x20, RZ ;  /* 0x000000200e187810 */ /* 0x000fe20007f1e0ff */
[C---:B------:R-:W-:Y:S01]  /*04d0*/  IMAD.IADD R9, R4.reuse, 0x1, R9 ;  /* 0x0000000104097824 */ /* 0x040fe200078e0209 */
[C---:B------:R-:W-:Y:S01]  /*04e0*/  IADD3 R7, PT, PT, R4.reuse, R7, RZ ;  /* 0x0000000704077210 */ /* 0x040fe20007ffe0ff */
[C---:B------:R-:W-:Y:S01]  /*04f0*/  IMAD.IADD R27, R4.reuse, 0x1, R27 ;  /* 0x00000001041b7824 */ /* 0x040fe200078e021b */
[----:B------:R-:W-:Y:S01]  /*0500*/  IADD3.X R26, PT, PT, RZ, R15, RZ, P0, !PT ;  /* 0x0000000fff1a7210 */ /* 0x000fe200007fe4ff */
[C---:B------:R-:W-:Y:S01]  /*0510*/  IMAD.WIDE.U32 R16, R4.reuse, 0x4, R16 ;  /* 0x0000000404107825 */ /* 0x040fe200078e0010 */
[C---:B------:R-:W-:Y:S02]  /*0520*/  IADD3 R11, PT, PT, R4.reuse, R11, RZ ;  /* 0x0000000b040b7210 */ /* 0x040fe40007ffe0ff */
[C---:B------:R-:W-:Y:S02]  /*0530*/  IADD3 R25, PT, PT, R4.reuse, R25, RZ ;  /* 0x0000001904197210 */ /* 0x040fe40007ffe0ff */
[----:B------:R-:W-:-:S02]  /*0540*/  IADD3 R29, PT, PT, R4, R29, RZ ;  /* 0x0000001d041d7210 */ /* 0x000fc40007ffe0ff */
[----:B------:R-:W-:Y:S01]  /*0550*/  IADD3 R8, PT, PT, R4, R8, RZ ;  /* 0x0000000804087210 */ /* 0x000fe20007ffe0ff */
[----:B--2---:R-:W-:-:S04]  /*0560*/  FFMA R10, R28, R18, R10 ;  /* 0x000000121c0a7223 */ /* 0x004fc8000000000a */
[----:B----4-:R-:W-:Y:S01]  /*0570*/  FFMA R10, R19, R20, R10 ;  /* 0x00000014130a7223 */ /* 0x010fe2000000000a */
[----:B------:R-:W-:Y:S06]  /*0580*/  BRA.U UP0, `(.L_x_2) ;  /* 0xfffffffd00487547 */ /* 0x000fec000b83ffff */
[----:B------:R-:W-:-:S05]  /*0590*/  UMOV UR4, UR6 ;  /* 0x0000000600047c82 */ /* 0x000fca0008000000 */
.L_x_1:
[----:B------:R-:W-:-:S09]  /*05a0*/  UISETP.NE.AND UP0, UPT, UR8, URZ, UPT ;  /* 0x000000ff0800728c */ /* 0x000fd2000bf05270 */
[----:B------:R-:W-:Y:S05]  /*05b0*/  BRA.U !UP0, `(.L_x_3) ;  /* 0x00000005081c7547 */ /* 0x000fea000b800000 */
[----:B------:R-:W-:Y:S02]  /*05c0*/  UIADD3 UR9, UPT, UPT, UR8, -0x1, URZ ;  /* 0xffffffff08097890 */ /* 0x000fe4000fffe0ff */
[----:B------:R-:W-:Y:S02]  /*05d0*/  UISETP.NE.AND UP1, UPT, UR5, URZ, UPT ;  /* 0x000000ff0500728c */ /* 0x000fe4000bf25270 */
[----:B------:R-:W-:-:S09]  /*05e0*/  UISETP.GE.U32.AND UP0, UPT, UR9, 0x3, UPT ;  /* 0x000000030900788c */ /* 0x000fd2000bf06070 */
[----:B------:R-:W-:Y:S05]  /*05f0*/  BRA.U !UP0, `(.L_x_4) ;  /* 0x00000001087c7547 */ /* 0x000fea000b800000 */
[----:B------:R-:W0:Y:S01]  /*0600*/  LDC R22, c[0x0][0x3a0] ;  /* 0x0000e800ff167b82 */ /* 0x000e220000000800 */
[----:B------:R-:W1:Y:S01]  /*0610*/  LDCU.64 UR14, c[0x0][0x380] ;  /* 0x00007000ff0e77ac */ /* 0x000e620008000a00 */
[C---:B------:R-:W-:Y:S01]  /*0620*/  VIADD R7, R2.reuse, UR4 ;  /* 0x0000000402077c36 */ /* 0x040fe20008000000 */
[----:B------:R-:W-:-:S04]  /*0630*/  IADD3 R11, P0, PT, R2, UR4, RZ ;  /* 0x00000004020b7c10 */ /* 0x000fc8000ff1e0ff */
[----:B------:R-:W-:Y:S01]  /*0640*/  IADD3.X R20, PT, PT, RZ, RZ, RZ, P0, !PT ;  /* 0x000000ffff147210 */ /* 0x000fe200007fe4ff */
[----:B------:R-:W2:Y:S08]  /*0650*/  LDC.64 R16, c[0x0][0x380] ;  /* 0x0000e000ff107b82 */ /* 0x000eb00000000a00 */
[----:B------:R-:W3:Y:S01]  /*0660*/  LDC.64 R12, c[0x0][0x388] ;  /* 0x0000e200ff0c7b82 */ /* 0x000ee20000000a00 */
[----:B-1----:R-:W-:Y:S01]  /*0670*/  LEA R8, P0, R11, UR14, 0x2 ;  /* 0x0000000e0b087c11 */ /* 0x002fe2000f8010ff */
[----:B0-----:R-:W-:-:S05]  /*0680*/  IMAD R19, R22, UR4, R5 ;  /* 0x0000000416137c24 */ /* 0x001fca000f8e0205 */
[----:B------:R-:W-:Y:S01]  /*0690*/  IADD3 R9, PT, PT, R19, R22, RZ ;  /* 0x0000001613097210 */ /* 0x000fe20007ffe0ff */
[----:B--2---:R-:W-:-:S03]  /*06a0*/  IMAD.WIDE.U32 R16, R7, 0x4, R16 ;  /* 0x0000000407107825 */ /* 0x004fc600078e0010 */
[----:B------:R-:W-:-:S03]  /*06b0*/  IADD3 R7, PT, PT, R9, R22, RZ ;  /* 0x0000001609077210 */ /* 0x000fc60007ffe0ff */
[----:B------:R-:W2:Y:S01]  /*06c0*/  LDG.E R17, desc[UR10][R16.64] ;  /* 0x0000000a10117981 */ /* 0x000ea2000c1e1900 */
[----:B---3--:R-:W-:-:S04]  /*06d0*/  IMAD.WIDE.U32 R18, R19, 0x4, R12 ;  /* 0x0000000413127825 */ /* 0x008fc800078e000c */
[----:B------:R-:W-:Y:S01]  /*06e0*/  IMAD.WIDE.U32 R14, R9, 0x4, R12 ;  /* 0x00000004090e7825 */ /* 0x000fe200078e000c */
[----:B------:R-:W-:Y:S01]  /*06f0*/  LEA.HI.X R9, R11, UR15, R20, 0x2, P0 ;  /* 0x0000000f0b097c11 */ /* 0x000fe200080f1414 */
[----:B------:R-:W2:Y:S02]  /*0700*/  LDG.E R18, desc[UR10][R18.64] ;  /* 0x0000000a12127981 */ /* 0x000ea4000c1e1900 */
[C---:B------:R-:W-:Y:S02]  /*0710*/  IMAD.WIDE.U32 R20, R7.reuse, 0x4, R12 ;  /* 0x0000000407147825 */ /* 0x040fe400078e000c */
[----:B------:R-:W3:Y:S02]  /*0720*/  LDG.E R14, desc[UR10][R14.64] ;  /* 0x0000000a0e0e7981 */ /* 0x000ee4000c1e1900 */
[----:B------:R-:W-:Y:S02]  /*0730*/  IMAD.IADD R7, R7, 0x1, R22 ;  /* 0x0000000107077824 */ /* 0x000fe400078e0216 */
[----:B------:R-:W3:Y:S02]  /*0740*/  LDG.E R22, desc[UR10][R8.64+0x4] ;  /* 0x0000040a08167981 */ /* 0x000ee4000c1e1900 */
[----:B------:R-:W-:-:S02]  /*0750*/  IMAD.WIDE.U32 R12, R7, 0x4, R12 ;  /* 0x00000004070c7825 */ /* 0x000fc400078e000c */
[----:B------:R-:W4:Y:S04]  /*0760*/  LDG.E R20, desc[UR10][R20.64] ;  /* 0x0000000a14147981 */ /* 0x000f28000c1e1900 */
[----:B------:R-:W4:Y:S04]  /*0770*/  LDG.E R24, desc[UR10][R8.64+0x8] ;  /* 0x0000080a08187981 */ /* 0x000f28000c1e1900 */
[----:B------:R-:W5:Y:S04]  /*0780*/  LDG.E R26, desc[UR10][R8.64+0xc] ;  /* 0x00000c0a081a7981 */ /* 0x000f68000c1e1900 */
[----:B------:R-:W5:Y:S01]  /*0790*/  LDG.E R12, desc[UR10][R12.64] ;  /* 0x0000000a0c0c7981 */ /* 0x000f62000c1e1900 */
[----:B------:R-:W-:Y:S01]  /*07a0*/  UIADD3 UR4, UPT, UPT, UR4, 0x4, URZ ;  /* 0x0000000404047890 */ /* 0x000fe2000fffe0ff */
[----:B--2---:R-:W-:-:S04]  /*07b0*/  FFMA R17, R17, R18, R10 ;  /* 0x0000001211117223 */ /* 0x004fc8000000000a */
[----:B---3--:R-:W-:-:S04]  /*07c0*/  FFMA R17, R22, R14, R17 ;  /* 0x0000000e16117223 */ /* 0x008fc80000000011 */
[----:B----4-:R-:W-:-:S04]  /*07d0*/  FFMA R17, R24, R20, R17 ;  /* 0x0000001418117223 */ /* 0x010fc80000000011 */
[----:B-----5:R-:W-:-:S07]  /*07e0*/  FFMA R10, R26, R12, R17 ;  /* 0x0000000c1a0a7223 */ /* 0x020fce0000000011 */
.L_x_4:
[----:B------:R-:W-:Y:S05]  /*07f0*/  BRA.U !UP1, `(.L_x_3) ;  /* 0x00000001098c7547 */ /* 0x000fea000b800000 */
[----:B------:R-:W-:Y:S02]  /*0800*/  UISETP.NE.AND UP0, UPT, UR5, 0x1, UPT ;  /* 0x000000010500788c */ /* 0x000fe4000bf05270 */
[----:B------:R-:W-:-:S07]  /*0810*/  ULOP3.LUT UP1, URZ, UR12, 0x1, URZ, 0xc0, !UPT ;  /* 0x000000010cff7892 */ /* 0x000fce000f82c0ff */
[----:B------:R-:W-:Y:S05]  /*0820*/  BRA.U !UP0, `(.L_x_5) ;  /* 0x0000000108547547 */ /* 0x000fea000b800000 */
[----:B------:R-:W0:Y:S01]  /*0830*/  LDC R16, c[0x0][0x3a0] ;  /* 0x0000e800ff107b82 */ /* 0x000e220000000800 */
[----:B------:R-:W1:Y:S01]  /*0840*/  LDCU.64 UR12, c[0x0][0x380] ;  /* 0x00007000ff0c77ac */ /* 0x000e620008000a00 */
[C---:B------:R-:W-:Y:S02]  /*0850*/  IADD3 R7, PT, PT, R2.reuse, UR4, RZ ;  /* 0x0000000402077c10 */ /* 0x040fe4000fffe0ff */
[----:B------:R-:W-:-:S04]  /*0860*/  IADD3 R11, P0, PT, R2, UR4, RZ ;  /* 0x00000004020b7c10 */ /* 0x000fc8000ff1e0ff */
[----:B------:R-:W2:Y:S01]  /*0870*/  LDC.64 R14, c[0x0][0x380] ;  /* 0x0000e000ff0e7b82 */ /* 0x000ea20000000a00 */
[----:B------:R-:W-:-:S07]  /*0880*/  IADD3.X R18, PT, PT, RZ, RZ, RZ, P0, !PT ;  /* 0x000000ffff127210 */ /* 0x000fce00007fe4ff */
[----:B------:R-:W3:Y:S01]  /*0890*/  LDC.64 R8, c[0x0][0x388] ;  /* 0x0000e200ff087b82 */ /* 0x000ee20000000a00 */
[----:B-1----:R-:W-:-:S04]  /*08a0*/  LEA R12, P0, R11, UR12, 0x2 ;  /* 0x0000000c0b0c7c11 */ /* 0x002fc8000f8010ff */
[----:B------:R-:W-:Y:S01]  /*08b0*/  LEA.HI.X R13, R11, UR13, R18, 0x2, P0 ;  /* 0x0000000d0b0d7c11 */ /* 0x000fe200080f1412 */
[----:B0-----:R-:W-:-:S05]  /*08c0*/  IMAD R17, R16, UR4, R5 ;  /* 0x0000000410117c24 */ /* 0x001fca000f8e0205 */
[----:B------:R-:W4:Y:S01]  /*08d0*/  LDG.E R13, desc[UR10][R12.64+0x4] ;  /* 0x0000040a0c0d7981 */ /* 0x000f22000c1e1900 */
[----:B--2---:R-:W-:Y:S01]  /*08e0*/  IMAD.WIDE.U32 R14, R7, 0x4, R14 ;  /* 0x00000004070e7825 */ /* 0x004fe200078e000e */
[----:B------:R-:W-:-:S05]  /*08f0*/  IADD3 R7, PT, PT, R17, R16, RZ ;  /* 0x0000001011077210 */ /* 0x000fca0007ffe0ff */
[----:B------:R-:W2:Y:S01]  /*0900*/  LDG.E R15, desc[UR10][R14.64] ;  /* 0x0000000a0e0f7981 */ /* 0x000ea2000c1e1900 */
[----:B---3--:R-:W-:-:S04]  /*0910*/  IMAD.WIDE.U32 R16, R17, 0x4, R8 ;  /* 0x0000000411107825 */ /* 0x008fc800078e0008 */
[----:B------:R-:W-:Y:S02]  /*0920*/  IMAD.WIDE.U32 R8, R7, 0x4, R8 ;  /* 0x0000000407087825 */ /* 0x000fe400078e0008 */
[----:B------:R-:W2:Y:S04]  /*0930*/  LDG.E R16, desc[UR10][R16.64] ;  /* 0x0000000a10107981 */ /* 0x000ea8000c1e1900 */
[----:B------:R-:W4:Y:S01]  /*0940*/  LDG.E R8, desc[UR10][R8.64] ;  /* 0x0000000a08087981 */ /* 0x000f22000c1e1900 */
[----:B------:R-:W-:Y:S01]  /*0950*/  UIADD3 UR4, UPT, UPT, UR4, 0x2, URZ ;  /* 0x0000000204047890 */ /* 0x000fe2000fffe0ff */
[----:B--2---:R-:W-:-:S04]  /*0960*/  FFMA R10, R15, R16, R10 ;  /* 0x000000100f0a7223 */ /* 0x004fc8000000000a */
[----:B----4-:R-:W-:-:S07]  /*0970*/  FFMA R10, R13, R8, R10 ;  /* 0x000000080d0a7223 */ /* 0x010fce000000000a */
.L_x_5:
[----:B------:R-:W-:Y:S05]  /*0980*/  BRA.U !UP1, `(.L_x_3) ;  /* 0x0000000109287547 */ /* 0x000fea000b800000 */
[----:B------:R-:W0:Y:S01]  /*0990*/  LDC R14, c[0x0][0x3a0] ;  /* 0x0000e800ff0e7b82 */ /* 0x000e220000000800 */
[----:B------:R-:W-:-:S07]  /*09a0*/  VIADD R7, R2, UR4 ;  /* 0x0000000402077c36 */ /* 0x000fce0008000000 */
[----:B------:R-:W1:Y:S08]  /*09b0*/  LDC.64 R8, c[0x0][0x380] ;  /* 0x0000e000ff087b82 */ /* 0x000e700000000a00 */
[----:B------:R-:W2:Y:S01]  /*09c0*/  LDC.64 R12, c[0x0][0x388] ;  /* 0x0000e200ff0c7b82 */ /* 0x000ea20000000a00 */
[----:B0-----:R-:W-:Y:S02]  /*09d0*/  IMAD R11, R14, UR4, R5 ;  /* 0x000000040e0b7c24 */ /* 0x001fe4000f8e0205 */
[----:B-1----:R-:W-:-:S06]  /*09e0*/  IMAD.WIDE.U32 R8, R7, 0x4, R8 ;  /* 0x0000000407087825 */ /* 0x002fcc00078e0008 */
[----:B------:R-:W3:Y:S01]  /*09f0*/  LDG.E R9, desc[UR10][R8.64] ;  /* 0x0000000a08097981 */ /* 0x000ee2000c1e1900 */
[----:B--2---:R-:W-:-:S06]  /*0a00*/  IMAD.WIDE.U32 R12, R11, 0x4, R12 ;  /* 0x000000040b0c7825 */ /* 0x004fcc00078e000c */
[----:B------:R-:W3:Y:S02]  /*0a10*/  LDG.E R12, desc[UR10][R12.64] ;  /* 0x0000000a0c0c7981 */ /* 0x000ee4000c1e1900 */
[----:B---3--:R-:W-:-:S07]  /*0a20*/  FFMA R10, R9, R12, R10 ;  /* 0x0000000c090a7223 */ /* 0x008fce000000000a */
.L_x_3:
[----:B------:R-:W0:Y:S01]  /*0a30*/  LDCU UR4, c[0x0][0x3a0] ;  /* 0x00007400ff0477ac */ /* 0x000e220008000800 */
[----:B------:R-:W1:Y:S01]  /*0a40*/  LDC.64 R8, c[0x0][0x390] ;  /* 0x0000e400ff087b82 */ /* 0x000e620000000a00 */
[----:B------:R-:W-:Y:S02]  /*0a50*/  IADD3 R7, PT, PT, R0, R5, RZ ;  /* 0x0000000500077210 */ /* 0x000fe40007ffe0ff */
[----:B------:R-:W-:-:S04]  /*0a60*/  IADD3 R5, PT, PT, R5, 0x1, RZ ;  /* 0x0000000105057810 */ /* 0x000fc80007ffe0ff */
[----:B0-----:R-:W-:Y:S01]  /*0a70*/  ISETP.NE.AND P0, PT, R5, UR4, PT ;  /* 0x0000000405007c0c */ /* 0x001fe2000bf05270 */
[----:B-1----:R-:W-:-:S05]  /*0a80*/  IMAD.WIDE.U32 R8, R7, 0x4, R8 ;  /* 0x0000000407087825 */ /* 0x002fca00078e0008 */
[----:B------:R0:W-:Y:S07]  /*0a90*/  STG.E desc[UR10][R8.64], R10 ;  /* 0x0000000a08007986 */ /* 0x0001ee000c10190a */
[----:B------:R-:W-:Y:S05]  /*0aa0*/  @!P0 EXIT ;  /* 0x000000000000894d */ /* 0x000fea0003800000 */
[----:B------:R-:W-:Y:S05]  /*0ab0*/  BRA `(.L_x_6) ;  /* 0xfffffff400b07947 */ /* 0x000fea000383ffff */
.L_x_0:
[C---:B------:R-:W-:Y:S01]  /*0ac0*/  ISETP.GE.U32.AND P1, PT, R11.reuse, 0x8, PT ;  /* 0x000000080b00780c */ /* 0x040fe20003f26070 */
[----:B------:R-:W-:Y:S01]  /*0ad0*/  HFMA2 R3, -RZ, RZ, 0, 0 ;  /* 0x00000000ff037431 */ /* 0x000fe200000001ff */
[----:B------:R-:W-:-:S04]  /*0ae0*/  LOP3.LUT R2, R11, 0x7, RZ, 0xc0, !PT ;  /* 0x000000070b027812 */ /* 0x000fc800078ec0ff */
[----:B------:R-:W-:-:S07]  /*0af0*/  ISETP.NE.AND P0, PT, R2, RZ, PT ;  /* 0x000000ff0200720c */ /* 0x000fce0003f05270 */
[----:B------:R-:W-:Y:S06]  /*0b00*/  @!P1 BRA `(.L_x_7) ;  /* 0x0000000000409947 */ /* 0x000fec0003800000 */
[----:B------:R-:W0:Y:S01]  /*0b10*/  LDC.64 R6, c[0x0][0x390] ;  /* 0x0000e400ff067b82 */ /* 0x000e220000000a00 */
[----:B------:R-:W-:Y:S01]  /*0b20*/  LOP3.LUT R3, R11, 0x7ffffff8, RZ, 0xc0, !PT ;  /* 0x7ffffff80b037812 */ /* 0x000fe200078ec0ff */
[----:B------:R-:W-:-:S06]  /*0b30*/  UMOV UR4, URZ ;  /* 0x000000ff00047c82 */ /* 0x000fcc0008000000 */
.L_x_8:
[----:B-1----:R-:W-:Y:S01]  /*0b40*/  VIADD R5, R0, UR4 ;  /* 0x0000000400057c36 */ /* 0x002fe20008000000 */
[----:B------:R-:W-:-:S03]  /*0b50*/  UIADD3 UR4, UPT, UPT, UR4, 0x8, URZ ;  /* 0x0000000804047890 */ /* 0x000fc6000fffe0ff */
[----:B0-----:R-:W-:-:S03]  /*0b60*/  IMAD.WIDE.U32 R4, R5, 0x4, R6 ;  /* 0x0000000405047825 */ /* 0x001fc600078e0006 */
[----:B------:R-:W-:Y:S02]  /*0b70*/  ISETP.NE.AND P1, PT, R3, UR4, PT ;  /* 0x0000000403007c0c */ /* 0x000fe4000bf25270 */
[----:B------:R1:W-:Y:S04]  /*0b80*/  STG.E desc[UR10][R4.64], RZ ;  /* 0x000000ff04007986 */ /* 0x0003e8000c10190a */
[----:B------:R1:W-:Y:S04]  /*0b90*/  STG.E desc[UR10][R4.64+0x4], RZ ;  /* 0x000004ff04007986 */ /* 0x0003e8000c10190a */
[----:B------:R1:W-:Y:S04]  /*0ba0*/  STG.E desc[UR10][R4.64+0x8], RZ ;  /* 0x000008ff04007986 */ /* 0x0003e8000c10190a */
[----:B------:R1:W-:Y:S04]  /*0bb0*/  STG.E desc[UR10][R4.64+0xc], RZ ;  /* 0x00000cff04007986 */ /* 0x0003e8000c10190a */
[----:B------:R1:W-:Y:S04]  /*0bc0*/  STG.E desc[UR10][R4.64+0x10], RZ ;  /* 0x000010ff04007986 */ /* 0x0003e8000c10190a */
[----:B------:R1:W-:Y:S04]  /*0bd0*/  STG.E desc[UR10][R4.64+0x14], RZ ;  /* 0x000014ff04007986 */ /* 0x0003e8000c10190a */
[----:B------:R1:W-:Y:S04]  /*0be0*/  STG.E desc[UR10][R4.64+0x18], RZ ;  /* 0x000018ff04007986 */ /* 0x0003e8000c10190a */
[----:B------:R1:W-:Y:S01]  /*0bf0*/  STG.E desc[UR10][R4.64+0x1c], RZ ;  /* 0x00001cff04007986 */ /* 0x0003e2000c10190a */
[----:B------:R-:W-:Y:S05]  /*0c00*/  @P1 BRA `(.L_x_8) ;  /* 0xfffffffc00cc1947 */ /* 0x000fea000383ffff */
.L_x_7:
[----:B------:R-:W-:Y:S05]  /*0c10*/  @!P0 EXIT ;  /* 0x000000000000894d */ /* 0x000fea0003800000 */
[----:B------:R-:W-:Y:S02]  /*0c20*/  ISETP.GE.U32.AND P1, PT, R2, 0x4, PT ;  /* 0x000000040200780c */ /* 0x000fe40003f26070 */
[----:B------:R-:W-:-:S04]  /*0c30*/  LOP3.LUT R8, R11, 0x3, RZ, 0xc0, !PT ;  /* 0x000000030b087812 */ /* 0x000fc800078ec0ff */
[----:B------:R-:W-:-:S07]  /*0c40*/  ISETP.NE.AND P0, PT, R8, RZ, PT ;  /* 0x000000ff0800720c */ /* 0x000fce0003f05270 */
[----:B------:R-:W-:Y:S06]  /*0c50*/  @!P1 BRA `(.L_x_9) ;  /* 0x0000000000349947 */ /* 0x000fec0003800000 */
[----:B-1----:R-:W0:Y:S01]  /*0c60*/  LDC.64 R4, c[0x0][0x390] ;  /* 0x0000e400ff047b82 */ /* 0x002e220000000a00 */
[----:B------:R-:W1:Y:S01]  /*0c70*/  LDCU.64 UR4, c[0x0][0x390] ;  /* 0x00007200ff0477ac */ /* 0x000e620008000a00 */
[CC--:B------:R-:W-:Y:S02]  /*0c80*/  IADD3 R2, P1, PT, R0.reuse, R3.reuse, RZ ;  /* 0x0000000300027210 */ /* 0x0c0fe40007f3e0ff */
[----:B------:R-:W-:Y:S02]  /*0c90*/  IADD3 R7, PT, PT, R0, R3, RZ ;  /* 0x0000000300077210 */ /* 0x000fe40007ffe0ff */
[----:B------:R-:W-:Y:S02]  /*0ca0*/  IADD3.X R9, PT, PT, RZ, RZ, RZ, P1, !PT ;  /* 0x000000ffff097210 */ /* 0x000fe40000ffe4ff */
[----:B------:R-:W-:Y:S02]  /*0cb0*/  IADD3 R3, PT, PT, R3, 0x4, RZ ;  /* 0x0000000403037810 */ /* 0x000fe40007ffe0ff */
[----:B-1----:R-:W-:Y:S01]  /*0cc0*/  LEA R6, P1, R2, UR4, 0x2 ;  /* 0x0000000402067c11 */ /* 0x002fe2000f8210ff */
[----:B0-----:R-:W-:-:S03]  /*0cd0*/  IMAD.WIDE.U32 R4, R7, 0x4, R4 ;  /* 0x0000000407047825 */ /* 0x001fc600078e0004 */
[----:B------:R-:W-:Y:S02]  /*0ce0*/  LEA.HI.X R7, R2, UR5, R9, 0x2, P1 ;  /* 0x0000000502077c11 */ /* 0x000fe400088f1409 */
[----:B------:R0:W-:Y:S04]  /*0cf0*/  STG.E desc[UR10][R4.64], RZ ;  /* 0x000000ff04007986 */ /* 0x0001e8000c10190a */
[----:B------:R0:W-:Y:S04]  /*0d00*/  STG.E desc[UR10][R6.64+0x4], RZ ;  /* 0x000004ff06007986 */ /* 0x0001e8000c10190a */
[----:B------:R0:W-:Y:S04]  /*0d10*/  STG.E desc[UR10][R6.64+0x8], RZ ;  /* 0x000008ff06007986 */ /* 0x0001e8000c10190a */
[----:B------:R0:W-:Y:S02]  /*0d20*/  STG.E desc[UR10][R6.64+0xc], RZ ;  /* 0x00000cff06007986 */ /* 0x0001e4000c10190a */
.L_x_9:
[----:B------:R-:W-:Y:S05]  /*0d30*/  @!P0 EXIT ;  /* 0x000000000000894d */ /* 0x000fea0003800000 */
[----:B------:R-:W-:Y:S02]  /*0d40*/  ISETP.NE.AND P1, PT, R8, 0x1, PT ;  /* 0x000000010800780c */ /* 0x000fe40003f25270 */
[----:B------:R-:W-:-:S04]  /*0d50*/  LOP3.LUT R2, R11, 0x1, RZ, 0xc0, !PT ;  /* 0x000000010b027812 */ /* 0x000fc800078ec0ff */
[----:B------:R-:W-:-:S07]  /*0d60*/  ISETP.NE.U32.AND P0, PT, R2, 0x1, PT ;  /* 0x000000010200780c */ /* 0x000fce0003f05070 */
[----:B------:R-:W-:Y:S06]  /*0d70*/  @!P1 BRA `(.L_x_10) ;  /* 0x00000000002c9947 */ /* 0x000fec0003800000 */
[----:B01----:R-:W0:Y:S01]  /*0d80*/  LDC.64 R4, c[0x0][0x390] ;  /* 0x0000e400ff047b82 */ /* 0x003e220000000a00 */
[----:B------:R-:W1:Y:S01]  /*0d90*/  LDCU.64 UR4, c[0x0][0x390] ;  /* 0x00007200ff0477ac */ /* 0x000e620008000a00 */
[C---:B------:R-:W-:Y:S01]  /*0da0*/  IADD3 R2, P1, PT, R0.reuse, R3, RZ ;  /* 0x0000000300027210 */ /* 0x040fe20007f3e0ff */
[----:B------:R-:W-:Y:S01]  /*0db0*/  IMAD.IADD R7, R0, 0x1, R3 ;  /* 0x0000000100077824 */ /* 0x000fe200078e0203 */
[----:B------:R-:W-:Y:S02]  /*0dc0*/  IADD3 R3, PT, PT, R3, 0x2, RZ ;  /* 0x0000000203037810 */ /* 0x000fe40007ffe0ff */
[----:B------:R-:W-:Y:S02]  /*0dd0*/  IADD3.X R9, PT, PT, RZ, RZ, RZ, P1, !PT ;  /* 0x000000ffff097210 */ /* 0x000fe40000ffe4ff */
[----:B-1----:R-:W-:Y:S01]  /*0de0*/  LEA R6, P1, R2, UR4, 0x2 ;  /* 0x0000000402067c11 */ /* 0x002fe2000f8210ff */
[----:B0-----:R-:W-:-:S03]  /*0df0*/  IMAD.WIDE.U32 R4, R7, 0x4, R4 ;  /* 0x0000000407047825 */ /* 0x001fc600078e0004 */
[----:B------:R-:W-:Y:S02]  /*0e00*/  LEA.HI.X R7, R2, UR5, R9, 0x2, P1 ;  /* 0x0000000502077c11 */ /* 0x000fe400088f1409 */
[----:B------:R2:W-:Y:S04]  /*0e10*/  STG.E desc[UR10][R4.64], RZ ;  /* 0x000000ff04007986 */ /* 0x0005e8000c10190a */
[----:B------:R2:W-:Y:S03]  /*0e20*/  STG.E desc[UR10][R6.64+0x4], RZ ;  /* 0x000004ff06007986 */ /* 0x0005e6000c10190a */
.L_x_10:
[----:B------:R-:W-:Y:S05]  /*0e30*/  @P0 EXIT ;  /* 0x000000000000094d */ /* 0x000fea0003800000 */
[----:B012---:R-:W0:Y:S01]  /*0e40*/  LDC.64 R4, c[0x0][0x390] ;  /* 0x0000e400ff047b82 */ /* 0x007e220000000a00 */
[----:B------:R-:W-:-:S05]  /*0e50*/  IADD3 R3, PT, PT, R0, R3, RZ ;  /* 0x0000000300037210 */ /* 0x000fca0007ffe0ff */
[----:B0-----:R-:W-:-:S05]  /*0e60*/  IMAD.WIDE.U32 R2, R3, 0x4, R4 ;  /* 0x0000000403027825 */ /* 0x001fca00078e0004 */
[----:B------:R-:W-:Y:S01]  /*0e70*/  STG.E desc[UR10][R2.64], RZ ;  /* 0x000000ff02007986 */ /* 0x000fe2000c10190a */
[----:B------:R-:W-:Y:S05]  /*0e80*/  EXIT ;  /* 0x000000000000794d */ /* 0x000fea0003800000 */
.L_x_11:
[----:B------:R-:W-:-:S00]  /*0e90*/  BRA `(.L_x_11) ;  /* 0xfffffffc00fc7947 */ /* 0x000fc0000383ffff */
[----:B------:R-:W-:-:S00]  /*0ea0*/  NOP ;  /* 0x0000000000007918 */ /* 0x000fc00000000000 */
        /* <DEDUP_REMOVED lines=13> */
.L_x_12:


//--------------------- .nv.shared.reserved.0     --------------------------
	.section	.nv.shared.reserved.0,"aw",@nobits
	.weak		__nv_reservedSMEM_offset_0_alias
	.size		__nv_reservedSMEM_offset_0_alias, 0, 64
	.other		__nv_reservedSMEM_offset_0_alias,@"STO_CUDA_RESERVED_SHARED STV_DEFAULT"
__nv_reservedSMEM_offset_0_alias:
	.zero		0
	.zero		64


//--------------------- .nv.constant0._Z10nativegemmPfS_S_iii --------------------------
	.section	.nv.constant0._Z10nativegemmPfS_S_iii,"a",@progbits
	.sectionflags	@""
	.align	4
.nv.constant0._Z10nativegemmPfS_S_iii:
	.zero		932


//--------------------- SYMBOLS --------------------------

	.type		.nv.reservedSmem.offset0,@object
	.size		.nv.reservedSmem.offset0,0x4
